	.headerflags	@"EF_CUDA_TEXMODE_UNIFIED EF_CUDA_64BIT_ADDRESS EF_CUDA_ACCELERATORS EF_CUDA_SM90 EF_CUDA_VIRTUAL_SM(EF_CUDA_SM90)"
	.elftype	@"ET_EXEC"


//--------------------- .nv.info                  --------------------------
	.section	.nv.info,"",@"SHT_CUDA_INFO"
	.align	4


	//----- nvinfo : EIATTR_REGCOUNT
	.align		4
        /*0000*/ 	.byte	0x04, 0x2f
        /*0002*/ 	.short	(.L_3 - .L_2)
	.align		4
.L_2:
        /*0004*/ 	.word	index@(triton_poi_fused__native_batch_norm_legit_no_training_convolution_mul_relu_sigmoid_3)
        /*0008*/ 	.word	0x0000001e


	//----- nvinfo : EIATTR_MIN_STACK_SIZE
	.align		4
.L_3:
        /*000c*/ 	.byte	0x04, 0x12
        /*000e*/ 	.short	(.L_5 - .L_4)
	.align		4
.L_4:
        /*0010*/ 	.word	index@(triton_poi_fused__native_batch_norm_legit_no_training_convolution_mul_relu_sigmoid_3)
        /*0014*/ 	.word	0x00000000


	//----- nvinfo : EIATTR_FRAME_SIZE
	.align		4
.L_5:
        /*0018*/ 	.byte	0x04, 0x11
        /*001a*/ 	.short	(.L_7 - .L_6)
	.align		4
.L_6:
        /*001c*/ 	.word	index@(triton_poi_fused__native_batch_norm_legit_no_training_convolution_mul_relu_sigmoid_3)
        /*0020*/ 	.word	0x00000000


	//----- nvinfo : EIATTR_MIN_STACK_SIZE
	.align		4
.L_7:
        /*0024*/ 	.byte	0x04, 0x12
        /*0026*/ 	.short	(.L_9 - .L_8)
	.align		4
.L_8:
        /*0028*/ 	.word	index@(triton_poi_fused__native_batch_norm_legit_no_training_convolution_mul_relu_sigmoid_3)
        /*002c*/ 	.word	0x00000000
.L_9:


//--------------------- .nv.info.triton_poi_fused__native_batch_norm_legit_no_training_convolution_mul_relu_sigmoid_3 --------------------------
	.section	.nv.info.triton_poi_fused__native_batch_norm_legit_no_training_convolution_mul_relu_sigmoid_3,"",@"SHT_CUDA_INFO"
	.sectionflags	@""
	.align	4


	//----- nvinfo : EIATTR_CUDA_API_VERSION
	.align		4
        /*0000*/ 	.byte	0x04, 0x37
        /*0002*/ 	.short	(.L_11 - .L_10)
.L_10:
        /*0004*/ 	.word	0x0000007c


	//----- nvinfo : EIATTR_KPARAM_INFO
	.align		4
.L_11:
        /*0008*/ 	.byte	0x04, 0x17
        /*000a*/ 	.short	(.L_13 - .L_12)
.L_12:
        /*000c*/ 	.word	0x00000000
        /*0010*/ 	.short	0x000d
        /*0012*/ 	.short	0x0068
        /*0014*/ 	.byte	0x00, 0xf0, 0x11, 0x00


	//----- nvinfo : EIATTR_KPARAM_INFO
	.align		4
.L_13:
        /*0018*/ 	.byte	0x04, 0x17
        /*001a*/ 	.short	(.L_15 - .L_14)
.L_14:
        /*001c*/ 	.word	0x00000000
        /*0020*/ 	.short	0x000c
        /*0022*/ 	.short	0x0060
        /*0024*/ 	.byte	0x00, 0xf4, 0x21, 0x00


	//----- nvinfo : EIATTR_KPARAM_INFO
	.align		4
.L_15:
        /*0028*/ 	.byte	0x04, 0x17
        /*002a*/ 	.short	(.L_17 - .L_16)
.L_16:
        /*002c*/ 	.word	0x00000000
        /*0030*/ 	.short	0x000b
        /*0032*/ 	.short	0x0058
        /*0034*/ 	.byte	0x00, 0xf4, 0x21, 0x00


	//----- nvinfo : EIATTR_KPARAM_INFO
	.align		4
.L_17:
        /*0038*/ 	.byte	0x04, 0x17
        /*003a*/ 	.short	(.L_19 - .L_18)
.L_18:
        /*003c*/ 	.word	0x00000000
        /*0040*/ 	.short	0x000a
        /*0042*/ 	.short	0x0050
        /*0044*/ 	.byte	0x00, 0xf4, 0x21, 0x00


	//----- nvinfo : EIATTR_KPARAM_INFO
	.align		4
.L_19:
        /*0048*/ 	.byte	0x04, 0x17
        /*004a*/ 	.short	(.L_21 - .L_20)
.L_20:
        /*004c*/ 	.word	0x00000000
        /*0050*/ 	.short	0x0009
        /*0052*/ 	.short	0x0048
        /*0054*/ 	.byte	0x00, 0xf4, 0x21, 0x00


	//----- nvinfo : EIATTR_KPARAM_INFO
	.align		4
.L_21:
        /*0058*/ 	.byte	0x04, 0x17
        /*005a*/ 	.short	(.L_23 - .L_22)
.L_22:
        /*005c*/ 	.word	0x00000000
        /*0060*/ 	.short	0x0008
        /*0062*/ 	.short	0x0040
        /*0064*/ 	.byte	0x00, 0xf4, 0x21, 0x00


	//----- nvinfo : EIATTR_KPARAM_INFO
	.align		4
.L_23:
        /*0068*/ 	.byte	0x04, 0x17
        /*006a*/ 	.short	(.L_25 - .L_24)
.L_24:
        /*006c*/ 	.word	0x00000000
        /*0070*/ 	.short	0x0007
        /*0072*/ 	.short	0x0038
        /*0074*/ 	.byte	0x00, 0xf4, 0x21, 0x00


	//----- nvinfo : EIATTR_KPARAM_INFO
	.align		4
.L_25:
        /*0078*/ 	.byte	0x04, 0x17
        /*007a*/ 	.short	(.L_27 - .L_26)
.L_26:
        /*007c*/ 	.word	0x00000000
        /*0080*/ 	.short	0x0006
        /*0082*/ 	.short	0x0030
        /*0084*/ 	.byte	0x00, 0xf4, 0x21, 0x00


	//----- nvinfo : EIATTR_KPARAM_INFO
	.align		4
.L_27:
        /*0088*/ 	.byte	0x04, 0x17
        /*008a*/ 	.short	(.L_29 - .L_28)
.L_28:
        /*008c*/ 	.word	0x00000000
        /*0090*/ 	.short	0x0005
        /*0092*/ 	.short	0x0028
        /*0094*/ 	.byte	0x00, 0xf4, 0x21, 0x00


	//----- nvinfo : EIATTR_KPARAM_INFO
	.align		4
.L_29:
        /*0098*/ 	.byte	0x04, 0x17
        /*009a*/ 	.short	(.L_31 - .L_30)
.L_30:
        /*009c*/ 	.word	0x00000000
        /*00a0*/ 	.short	0x0004
        /*00a2*/ 	.short	0x0020
        /*00a4*/ 	.byte	0x00, 0xf4, 0x21, 0x00


	//----- nvinfo : EIATTR_KPARAM_INFO
	.align		4
.L_31:
        /*00a8*/ 	.byte	0x04, 0x17
        /*00aa*/ 	.short	(.L_33 - .L_32)
.L_32:
        /*00ac*/ 	.word	0x00000000
        /*00b0*/ 	.short	0x0003
        /*00b2*/ 	.short	0x0018
        /*00b4*/ 	.byte	0x00, 0xf4, 0x21, 0x00


	//----- nvinfo : EIATTR_KPARAM_INFO
	.align		4
.L_33:
        /*00b8*/ 	.byte	0x04, 0x17
        /*00ba*/ 	.short	(.L_35 - .L_34)
.L_34:
        /*00bc*/ 	.word	0x00000000
        /*00c0*/ 	.short	0x0002
        /*00c2*/ 	.short	0x0010
        /*00c4*/ 	.byte	0x00, 0xf4, 0x21, 0x00


	//----- nvinfo : EIATTR_KPARAM_INFO
	.align		4
.L_35:
        /*00c8*/ 	.byte	0x04, 0x17
        /*00ca*/ 	.short	(.L_37 - .L_36)
.L_36:
        /*00cc*/ 	.word	0x00000000
        /*00d0*/ 	.short	0x0001
        /*00d2*/ 	.short	0x0008
        /*00d4*/ 	.byte	0x00, 0xf4, 0x21, 0x00


	//----- nvinfo : EIATTR_KPARAM_INFO
	.align		4
.L_37:
        /*00d8*/ 	.byte	0x04, 0x17
        /*00da*/ 	.short	(.L_39 - .L_38)
.L_38:
        /*00dc*/ 	.word	0x00000000
        /*00e0*/ 	.short	0x0000
        /*00e2*/ 	.short	0x0000
        /*00e4*/ 	.byte	0x00, 0xf4, 0x21, 0x00


	//----- nvinfo : EIATTR_SPARSE_MMA_MASK
	.align		4
.L_39:
        /*00e8*/ 	.byte	0x03, 0x50
        /*00ea*/ 	.short	0x0000


	//----- nvinfo : EIATTR_MAXREG_COUNT
	.align		4
        /*00ec*/ 	.byte	0x03, 0x1b
        /*00ee*/ 	.short	0x00ff


	//----- nvinfo : EIATTR_EXIT_INSTR_OFFSETS
	.align		4
        /*00f0*/ 	.byte	0x04, 0x1c
        /*00f2*/ 	.short	(.L_41 - .L_40)


	//   ....[0]....
.L_40:
        /*00f4*/ 	.word	0x00000660


	//   ....[1]....
        /*00f8*/ 	.word	0x00000680


	//----- nvinfo : EIATTR_REQNTID
	.align		4
.L_41:
        /*00fc*/ 	.byte	0x04, 0x10
        /*00fe*/ 	.short	(.L_43 - .L_42)
.L_42:
        /*0100*/ 	.word	0x00000080
        /*0104*/ 	.word	0x00000001
        /*0108*/ 	.word	0x00000001


	//----- nvinfo : EIATTR_CBANK_PARAM_SIZE
	.align		4
.L_43:
        /*010c*/ 	.byte	0x03, 0x19
        /*010e*/ 	.short	0x006c


	//----- nvinfo : EIATTR_PARAM_CBANK
	.align		4
        /*0110*/ 	.byte	0x04, 0x0a
        /*0112*/ 	.short	(.L_45 - .L_44)
	.align		4
.L_44:
        /*0114*/ 	.word	index@(.nv.constant0.triton_poi_fused__native_batch_norm_legit_no_training_convolution_mul_relu_sigmoid_3)
        /*0118*/ 	.short	0x0210
        /*011a*/ 	.short	0x006c


	//----- nvinfo : EIATTR_SW_WAR
	.align		4
.L_45:
        /*011c*/ 	.byte	0x04, 0x36
        /*011e*/ 	.short	(.L_47 - .L_46)
.L_46:
        /*0120*/ 	.word	0x00000008
.L_47:


//--------------------- .nv.callgraph             --------------------------
	.section	.nv.callgraph,"",@"SHT_CUDA_CALLGRAPH"
	.align	4
	.sectionentsize	8
	.align		4
        /*0000*/ 	.word	0x00000000
	.align		4
        /*0004*/ 	.word	0xffffffff
	.align		4
        /*0008*/ 	.word	0x00000000
	.align		4
        /*000c*/ 	.word	0xfffffffe
	.align		4
        /*0010*/ 	.word	0x00000000
	.align		4
        /*0014*/ 	.word	0xfffffffd
	.align		4
        /*0018*/ 	.word	0x00000000
	.align		4
        /*001c*/ 	.word	0xfffffffc


//--------------------- .nv.constant4             --------------------------
	.section	.nv.constant4,"a",@progbits
	.align	8
	.align		8
.nv.constant4:
        /*0000*/ 	.dword	_$_str
	.align		8
        /*0008*/ 	.dword	_$_str_$_2


//--------------------- .text.triton_poi_fused__native_batch_norm_legit_no_training_convolution_mul_relu_sigmoid_3 --------------------------
	.section	.text.triton_poi_fused__native_batch_norm_legit_no_training_convolution_mul_relu_sigmoid_3,"ax",@progbits
	.align	128
        .global         triton_poi_fused__native_batch_norm_legit_no_training_convolution_mul_relu_sigmoid_3
        .type           triton_poi_fused__native_batch_norm_legit_no_training_convolution_mul_relu_sigmoid_3,@function
        .size           triton_poi_fused__native_batch_norm_legit_no_training_convolution_mul_relu_sigmoid_3,(.L_x_1 - triton_poi_fused__native_batch_norm_legit_no_training_convolution_mul_relu_sigmoid_3)
        .other          triton_poi_fused__native_batch_norm_legit_no_training_convolution_mul_relu_sigmoid_3,@"STO_CUDA_ENTRY STV_DEFAULT"
triton_poi_fused__native_batch_norm_legit_no_training_convolution_mul_relu_sigmoid_3:
.text.triton_poi_fused__native_batch_norm_legit_no_training_convolution_mul_relu_sigmoid_3:
[----:B------:R-:W0:Y:S01]  /*0000*/  LDC R1, c[0x0][0x28] ;  /* 0x00000a00ff017b82 */ /* 0x000e220000000800 */
[----:B------:R-:W1:Y:S07]  /*0010*/  S2R R15, SR_TID.X ;  /* 0x00000000000f7919 */ /* 0x000e6e0000002100 */
[----:B------:R-:W2:Y:S01]  /*0020*/  LDC.64 R4, c[0x0][0x228] ;  /* 0x00008a00ff047b82 */ /* 0x000ea20000000a00 */
[----:B------:R-:W-:Y:S01]  /*0030*/  HFMA2.MMA R14, -RZ, RZ, 0, 0 ;  /* 0x00000000ff0e7435 */ /* 0x000fe200000001ff */
[----:B------:R-:W-:Y:S01]  /*0040*/  ULDC.64 UR4, c[0x0][0x208] ;  /* 0x0000820000047ab9 */ /* 0x000fe20000000a00 */
[----:B------:R-:W3:Y:S05]  /*0050*/  S2R R0, SR_CTAID.X ;  /* 0x0000000000007919 */ /* 0x000eea0000002500 */
[----:B------:R-:W4:Y:S08]  /*0060*/  LDC.64 R10, c[0x0][0x218] ;  /* 0x00008600ff0a7b82 */ /* 0x000f300000000a00 */
[----:B------:R-:W5:Y:S08]  /*0070*/  LDC.64 R20, c[0x0][0x220] ;  /* 0x00008800ff147b82 */ /* 0x000f700000000a00 */
[----:B------:R-:W5:Y:S01]  /*0080*/  LDC.64 R8, c[0x0][0x230] ;  /* 0x00008c00ff087b82 */ /* 0x000f620000000a00 */
[----:B-1----:R-:W-:-:S07]  /*0090*/  LOP3.LUT R15, R15, 0x7f, RZ, 0xc0, !PT ;  /* 0x0000007f0f0f7812 */ /* 0x002fce00078ec0ff */
[----:B------:R-:W1:Y:S01]  /*00a0*/  LDC.64 R6, c[0x0][0x238] ;  /* 0x00008e00ff067b82 */ /* 0x000e620000000a00 */
[----:B---3--:R-:W-:Y:S02]  /*00b0*/  SHF.R.S32.HI R2, RZ, 0x18, R0 ;  /* 0x00000018ff027819 */ /* 0x008fe40000011400 */
[----:B------:R-:W-:Y:S02]  /*00c0*/  LEA R15, R0, R15, 0x7 ;  /* 0x0000000f000f7211 */ /* 0x000fe400078e38ff */
[----:B------:R-:W-:Y:S02]  /*00d0*/  SGXT R0, R2, 0x1 ;  /* 0x000000010200781a */ /* 0x000fe40000000200 */
[----:B------:R-:W-:Y:S01]  /*00e0*/  ISETP.GE.AND P0, PT, R15, 0x80, PT ;  /* 0x000000800f00780c */ /* 0x000fe20003f06270 */
[----:B------:R-:W3:Y:S01]  /*00f0*/  LDC.64 R2, c[0x0][0x210] ;  /* 0x00008400ff027b82 */ /* 0x000ee20000000a00 */
[----:B------:R-:W-:-:S04]  /*0100*/  LEA.HI R0, R0, R15, RZ, 0x5 ;  /* 0x0000000f00007211 */ /* 0x000fc800078f28ff */
[----:B------:R-:W-:-:S04]  /*0110*/  LOP3.LUT R0, R0, 0xffffffe0, RZ, 0xc0, !PT ;  /* 0xffffffe000007812 */ /* 0x000fc800078ec0ff */
[----:B------:R-:W-:-:S05]  /*0120*/  IADD3 R19, R15, -R0, RZ ;  /* 0x800000000f137210 */ /* 0x000fca0007ffe0ff */
[----:B--2---:R-:W-:-:S05]  /*0130*/  IMAD.WIDE R4, R19, 0x4, R4 ;  /* 0x0000000413047825 */ /* 0x004fca00078e0204 */
[----:B------:R2:W2:Y:S01]  /*0140*/  @!P0 LDG.E.EL R14, desc[UR4][R4.64] ;  /* 0x00000004040e8981 */ /* 0x0004a2000c2e1900 */
[----:B------:R-:W-:Y:S01]  /*0150*/  CS2R R12, SRZ ;  /* 0x00000000000c7805 */ /* 0x000fe2000001ff00 */
[----:B----4-:R-:W-:Y:S01]  /*0160*/  IMAD.WIDE R10, R19, 0x4, R10 ;  /* 0x00000004130a7825 */ /* 0x010fe200078e020a */
[----:B------:R-:W-:-:S03]  /*0170*/  MOV R0, RZ ;  /* 0x000000ff00007202 */ /* 0x000fc60000000f00 */
[----:B---3--:R-:W-:Y:S01]  /*0180*/  IMAD.WIDE R2, R15, 0x4, R2 ;  /* 0x000000040f027825 */ /* 0x008fe200078e0202 */
[----:B------:R3:W4:Y:S03]  /*0190*/  @!P0 LDG.E.EL R13, desc[UR4][R10.64] ;  /* 0x000000040a0d8981 */ /* 0x000726000c2e1900 */
[----:B-----5:R-:W-:Y:S01]  /*01a0*/  IMAD.WIDE R20, R19, 0x4, R20 ;  /* 0x0000000413147825 */ /* 0x020fe200078e0214 */
[----:B--2---:R-:W2:Y:S01]  /*01b0*/  LDC.64 R4, c[0x0][0x250] ;  /* 0x00009400ff047b82 */ /* 0x004ea20000000a00 */
[----:B------:R-:W4:Y:S01]  /*01c0*/  @!P0 LDG.E R12, desc[UR4][R2.64] ;  /* 0x00000004020c8981 */ /* 0x000f22000c1e1900 */
[----:B------:R-:W-:-:S03]  /*01d0*/  CS2R R16, SRZ ;  /* 0x0000000000107805 */ /* 0x000fc6000001ff00 */
[----:B------:R5:W4:Y:S01]  /*01e0*/  @!P0 LDG.E.EL R0, desc[UR4][R20.64] ;  /* 0x0000000414008981 */ /* 0x000b22000c2e1900 */
[C---:B0-----:R-:W-:Y:S01]  /*01f0*/  IMAD.WIDE R22, R19.reuse, 0x4, R8 ;  /* 0x0000000413167825 */ /* 0x041fe200078e0208 */
[----:B------:R-:W-:Y:S01]  /*0200*/  HFMA2.MMA R18, -RZ, RZ, 0, 0 ;  /* 0x00000000ff127435 */ /* 0x000fe200000001ff */
[----:B---3--:R-:W0:Y:S02]  /*0210*/  LDC.64 R10, c[0x0][0x240] ;  /* 0x00009000ff0a7b82 */ /* 0x008e240000000a00 */
[C---:B-1----:R-:W-:Y:S01]  /*0220*/  IMAD.WIDE R24, R19.reuse, 0x4, R6 ;  /* 0x0000000413187825 */ /* 0x042fe200078e0206 */
[----:B------:R1:W3:Y:S04]  /*0230*/  @!P0 LDG.E.EL R16, desc[UR4][R22.64] ;  /* 0x0000000416108981 */ /* 0x0002e8000c2e1900 */
[----:B------:R-:W3:Y:S01]  /*0240*/  @!P0 LDG.E.EL R17, desc[UR4][R24.64] ;  /* 0x0000000418118981 */ /* 0x000ee2000c2e1900 */
[----:B------:R-:W0:Y:S01]  /*0250*/  LDC.64 R8, c[0x0][0x248] ;  /* 0x00009200ff087b82 */ /* 0x000e220000000a00 */
[----:B--2---:R-:W-:-:S07]  /*0260*/  IMAD.WIDE R26, R19, 0x4, R4 ;  /* 0x00000004131a7825 */ /* 0x004fce00078e0204 */
[----:B------:R-:W2:Y:S01]  /*0270*/  LDC.64 R6, c[0x0][0x258] ;  /* 0x00009600ff067b82 */ /* 0x000ea20000000a00 */
[----:B------:R-:W3:Y:S07]  /*0280*/  @!P0 LDG.E.EL R18, desc[UR4][R26.64] ;  /* 0x000000041a128981 */ /* 0x000eee000c2e1900 */
[----:B------:R-:W2:Y:S01]  /*0290*/  LDC.64 R4, c[0x0][0x260] ;  /* 0x00009800ff047b82 */ /* 0x000ea20000000a00 */
[----:B-----5:R-:W-:Y:S01]  /*02a0*/  CS2R R20, SRZ ;  /* 0x0000000000147805 */ /* 0x020fe2000001ff00 */
[----:B0-----:R-:W-:-:S04]  /*02b0*/  IMAD.WIDE R10, R15, 0x4, R10 ;  /* 0x000000040f0a7825 */ /* 0x001fc800078e020a */
[----:B------:R-:W-:Y:S01]  /*02c0*/  IMAD.WIDE R8, R19, 0x4, R8 ;  /* 0x0000000413087825 */ /* 0x000fe200078e0208 */
[----:B------:R-:W5:Y:S01]  /*02d0*/  @!P0 LDG.E R21, desc[UR4][R10.64] ;  /* 0x000000040a158981 */ /* 0x000f62000c1e1900 */
[----:B-1----:R-:W-:-:S03]  /*02e0*/  MOV R22, RZ ;  /* 0x000000ff00167202 */ /* 0x002fc60000000f00 */
[----:B------:R0:W5:Y:S01]  /*02f0*/  @!P0 LDG.E.EL R20, desc[UR4][R8.64] ;  /* 0x0000000408148981 */ /* 0x000162000c2e1900 */
[----:B--2---:R-:W-:-:S05]  /*0300*/  IMAD.WIDE R6, R19, 0x4, R6 ;  /* 0x0000000413067825 */ /* 0x004fca00078e0206 */
[----:B------:R1:W2:Y:S01]  /*0310*/  @!P0 LDG.E.EL R22, desc[UR4][R6.64] ;  /* 0x0000000406168981 */ /* 0x0002a2000c2e1900 */
[----:B------:R-:W-:Y:S01]  /*0320*/  IMAD.WIDE R4, R19, 0x4, R4 ;  /* 0x0000000413047825 */ /* 0x000fe200078e0204 */
[----:B------:R-:W-:Y:S01]  /*0330*/  HFMA2.MMA R19, -RZ, RZ, 0, 0 ;  /* 0x00000000ff137435 */ /* 0x000fe200000001ff */
[----:B0-----:R-:W-:Y:S01]  /*0340*/  MOV R8, 0x3e800000 ;  /* 0x3e80000000087802 */ /* 0x001fe20000000f00 */
[----:B-1----:R-:W0:Y:S08]  /*0350*/  LDC.64 R6, c[0x0][0x268] ;  /* 0x00009a00ff067b82 */ /* 0x002e300000000a00 */
[----:B------:R1:W2:Y:S01]  /*0360*/  @!P0 LDG.E.EL R19, desc[UR4][R4.64] ;  /* 0x0000000404138981 */ /* 0x0002a2000c2e1900 */
[----:B0-----:R-:W-:-:S04]  /*0370*/  IMAD.WIDE R6, R15, 0x4, R6 ;  /* 0x000000040f067825 */ /* 0x001fc800078e0206 */
[----:B------:R-:W-:-:S04]  /*0380*/  FADD R14, R14, 9.9999997473787516356e-06 ;  /* 0x3727c5ac0e0e7421 */ /* 0x000fc80000000000 */
[----:B------:R-:W0:Y:S02]  /*0390*/  MUFU.SQRT R23, R14 ;  /* 0x0000000e00177308 */ /* 0x000e240000002000 */
[C---:B0-----:R-:W-:Y:S02]  /*03a0*/  FSETP.GT.AND P1, PT, R23.reuse, 8.50705917302346158658e+37, PT ;  /* 0x7e8000001700780b */ /* 0x041fe40003f24000 */
[----:B------:R-:W-:-:S11]  /*03b0*/  FSETP.GEU.AND P2, PT, R23, 1.175494350822287508e-38, PT ;  /* 0x008000001700780b */ /* 0x000fd60003f4e000 */
[----:B------:R-:W-:-:S04]  /*03c0*/  @P1 FMUL R23, R23, 0.25 ;  /* 0x3e80000017171820 */ /* 0x000fc80000400000 */
[----:B------:R-:W-:-:S06]  /*03d0*/  @!P2 FMUL R23, R23, 16777216 ;  /* 0x4b8000001717a820 */ /* 0x000fcc0000400000 */
[----:B------:R-:W1:Y:S01]  /*03e0*/  MUFU.RCP R23, R23 ;  /* 0x0000001700177308 */ /* 0x000e620000001000 */
[----:B------:R-:W-:Y:S01]  /*03f0*/  FSEL R10, R8, 1, P1 ;  /* 0x3f800000080a7808 */ /* 0x000fe20000800000 */
[----:B----4-:R-:W-:-:S04]  /*0400*/  FADD R13, R13, R12 ;  /* 0x0000000c0d0d7221 */ /* 0x010fc80000000000 */
[----:B------:R-:W-:Y:S01]  /*0410*/  @!P2 FMUL R10, R10, 16777216 ;  /* 0x4b8000000a0aa820 */ /* 0x000fe20000400000 */
[----:B------:R-:W-:-:S03]  /*0420*/  FADD R0, R13, -R0 ;  /* 0x800000000d007221 */ /* 0x000fc60000000000 */
[----:B-1----:R-:W-:-:S04]  /*0430*/  FMUL R5, R23, R10 ;  /* 0x0000000a17057220 */ /* 0x002fc80000400000 */
[----:B------:R-:W-:-:S04]  /*0440*/  FMUL R0, R0, R5 ;  /* 0x0000000500007220 */ /* 0x000fc80000400000 */
[----:B---3--:R-:W-:-:S04]  /*0450*/  FFMA R0, R0, R16, R17 ;  /* 0x0000001000007223 */ /* 0x008fc80000000011 */
[----:B------:R-:W-:-:S04]  /*0460*/  FADD R0, RZ, -R0 ;  /* 0x80000000ff007221 */ /* 0x000fc80000000000 */
[----:B------:R-:W-:Y:S01]  /*0470*/  FMUL R0, R0, 1.4426950216293334961 ;  /* 0x3fb8aa3b00007820 */ /* 0x000fe20000400000 */
[----:B------:R-:W-:-:S04]  /*0480*/  FADD R18, R18, 9.9999997473787516356e-06 ;  /* 0x3727c5ac12127421 */ /* 0x000fc80000000000 */
[----:B------:R-:W-:Y:S01]  /*0490*/  FSETP.GEU.AND P3, PT, R0, -126, PT ;  /* 0xc2fc00000000780b */ /* 0x000fe20003f6e000 */
[----:B------:R-:W0:-:S12]  /*04a0*/  MUFU.SQRT R10, R18 ;  /* 0x00000012000a7308 */ /* 0x000e180000002000 */
[----:B------:R-:W-:-:S04]  /*04b0*/  @!P3 FMUL R0, R0, 0.5 ;  /* 0x3f0000000000b820 */ /* 0x000fc80000400000 */
[----:B------:R-:W1:Y:S01]  /*04c0*/  MUFU.EX2 R4, R0 ;  /* 0x0000000000047308 */ /* 0x000e620000000800 */
[C---:B0-----:R-:W-:Y:S02]  /*04d0*/  FSETP.GT.AND P1, PT, R10.reuse, 8.50705917302346158658e+37, PT ;  /* 0x7e8000000a00780b */ /* 0x041fe40003f24000 */
[----:B------:R-:W-:Y:S01]  /*04e0*/  FSETP.GEU.AND P2, PT, R10, 1.175494350822287508e-38, PT ;  /* 0x008000000a00780b */ /* 0x000fe20003f4e000 */
[----:B-1----:R-:W-:-:S10]  /*04f0*/  @!P3 FMUL R4, R4, R4 ;  /* 0x000000040404b220 */ /* 0x002fd40000400000 */
[----:B------:R-:W-:Y:S01]  /*0500*/  @P1 FMUL R10, R10, 0.25 ;  /* 0x3e8000000a0a1820 */ /* 0x000fe20000400000 */
[----:B------:R-:W-:-:S03]  /*0510*/  FADD R9, R4, 1 ;  /* 0x3f80000004097421 */ /* 0x000fc60000000000 */
[----:B------:R-:W-:Y:S01]  /*0520*/  @!P2 FMUL R10, R10, 16777216 ;  /* 0x4b8000000a0aa820 */ /* 0x000fe20000400000 */
[----:B------:R-:W-:Y:S01]  /*0530*/  FSEL R11, R8, 1, P1 ;  /* 0x3f800000080b7808 */ /* 0x000fe20000800000 */
[----:B------:R-:W0:Y:S01]  /*0540*/  LDC.64 R4, c[0x0][0x270] ;  /* 0x00009c00ff047b82 */ /* 0x000e220000000a00 */
[----:B------:R-:W-:-:S03]  /*0550*/  FSETP.GT.AND P3, PT, R9, 8.50705917302346158658e+37, PT ;  /* 0x7e8000000900780b */ /* 0x000fc60003f64000 */
[----:B------:R-:W1:Y:S01]  /*0560*/  MUFU.RCP R10, R10 ;  /* 0x0000000a000a7308 */ /* 0x000e620000001000 */
[----:B------:R-:W-:Y:S01]  /*0570*/  @!P2 FMUL R11, R11, 16777216 ;  /* 0x4b8000000b0ba820 */ /* 0x000fe20000400000 */
[----:B-----5:R-:W-:-:S08]  /*0580*/  FADD R20, -R20, R21 ;  /* 0x0000001514147221 */ /* 0x020fd00000000100 */
[----:B------:R-:W-:Y:S01]  /*0590*/  @P3 FMUL R9, R9, 0.25 ;  /* 0x3e80000009093820 */ /* 0x000fe20000400000 */
[----:B-1----:R-:W-:-:S05]  /*05a0*/  FMUL R11, R10, R11 ;  /* 0x0000000b0a0b7220 */ /* 0x002fca0000400000 */
[----:B------:R-:W1:Y:S01]  /*05b0*/  MUFU.RCP R9, R9 ;  /* 0x0000000900097308 */ /* 0x000e620000001000 */
[----:B------:R-:W-:Y:S01]  /*05c0*/  FMUL R20, R20, R11 ;  /* 0x0000000b14147220 */ /* 0x000fe20000400000 */
[----:B------:R-:W-:-:S03]  /*05d0*/  FSEL R8, R8, 1, P3 ;  /* 0x3f80000008087808 */ /* 0x000fc60001800000 */
[----:B--2---:R-:W-:-:S05]  /*05e0*/  FFMA R19, R20, R22, R19 ;  /* 0x0000001614137223 */ /* 0x004fca0000000013 */
[----:B------:R-:W-:Y:S01]  /*05f0*/  FSETP.GEU.AND P1, PT, R19, RZ, PT ;  /* 0x000000ff1300720b */ /* 0x000fe20003f2e000 */
[----:B-1----:R-:W-:-:S03]  /*0600*/  FMUL R8, R9, R8 ;  /* 0x0000000809087220 */ /* 0x002fc60000400000 */
[----:B------:R-:W-:Y:S01]  /*0610*/  FSEL R19, R19, RZ, P1 ;  /* 0x000000ff13137208 */ /* 0x000fe20000800000 */
[----:B------:R1:W-:Y:S01]  /*0620*/  @!P0 STG.E desc[UR4][R2.64], R13 ;  /* 0x0000000d02008986 */ /* 0x0003e2000c101904 */
[----:B0-----:R-:W-:-:S03]  /*0630*/  IMAD.WIDE R4, R15, 0x4, R4 ;  /* 0x000000040f047825 */ /* 0x001fc600078e0204 */
[----:B------:R1:W-:Y:S01]  /*0640*/  @!P0 STG.E desc[UR4][R6.64], R8 ;  /* 0x0000000806008986 */ /* 0x0003e2000c101904 */
[----:B------:R-:W-:Y:S01]  /*0650*/  FMUL R19, R8, R19 ;  /* 0x0000001308137220 */ /* 0x000fe20000400000 */
[----:B------:R-:W-:Y:S06]  /*0660*/  @P0 EXIT ;  /* 0x000000000000094d */ /* 0x000fec0003800000 */
[----:B------:R-:W-:Y:S01]  /*0670*/  STG.E desc[UR4][R4.64], R19 ;  /* 0x0000001304007986 */ /* 0x000fe2000c101904 */
[----:B------:R-:W-:Y:S05]  /*0680*/  EXIT ;  /* 0x000000000000794d */ /* 0x000fea0003800000 */
.L_x_0:
[----:B------:R-:W-:-:S00]  /*0690*/  BRA `(.L_x_0) ;  /* 0xfffffffc00fc7947 */ /* 0x000fc0000383ffff */
[----:B------:R-:W-:-:S00]  /*06a0*/  NOP ;  /* 0x0000000000007918 */ /* 0x000fc00000000000 */
        /* <DEDUP_REMOVED lines=13> */
.L_x_1:


//--------------------- .nv.global.init           --------------------------
	.section	.nv.global.init,"aw",@progbits
.nv.global.init:
	.type		_$_str,@object
	.size		_$_str,(_$_str_$_2 - _$_str)
_$_str:
        /*0000*/ 	.byte	0x5f, 0x5f, 0x43, 0x55, 0x44, 0x41, 0x5f, 0x46, 0x54, 0x5a, 0x00
	.type		_$_str_$_2,@object
	.size		_$_str_$_2,(.L_1 - _$_str_$_2)
_$_str_$_2:
        /*000b*/ 	.byte	0x5f, 0x5f, 0x43, 0x55, 0x44, 0x41, 0x5f, 0x50, 0x52, 0x45, 0x43, 0x5f, 0x53, 0x51, 0x52, 0x54
        /*001b*/ 	.byte	0x00
.L_1:


//--------------------- .nv.constant0.triton_poi_fused__native_batch_norm_legit_no_training_convolution_mul_relu_sigmoid_3 --------------------------
	.section	.nv.constant0.triton_poi_fused__native_batch_norm_legit_no_training_convolution_mul_relu_sigmoid_3,"a",@progbits
	.sectionflags	@""
	.align	4
.nv.constant0.triton_poi_fused__native_batch_norm_legit_no_training_convolution_mul_relu_sigmoid_3:
	.zero		636
